//
// Generated by NVIDIA NVVM Compiler
//
// Compiler Build ID: CL-36424714
// Cuda compilation tools, release 13.0, V13.0.88
// Based on NVVM 20.0.0
//

.version 9.0
.target sm_100
.address_size 64

	// .globl	_Z9gpu_sgemmPfS_S_iii

.visible .entry _Z9gpu_sgemmPfS_S_iii(
	.param .u64 .ptr .align 1 _Z9gpu_sgemmPfS_S_iii_param_0,
	.param .u64 .ptr .align 1 _Z9gpu_sgemmPfS_S_iii_param_1,
	.param .u64 .ptr .align 1 _Z9gpu_sgemmPfS_S_iii_param_2,
	.param .u32 _Z9gpu_sgemmPfS_S_iii_param_3,
	.param .u32 _Z9gpu_sgemmPfS_S_iii_param_4,
	.param .u32 _Z9gpu_sgemmPfS_S_iii_param_5
)
{
	.reg .pred 	%p<13>;
	.reg .b32 	%r<41>;
	.reg .b32 	%f<68>;
	.reg .b64 	%rd<53>;

	ld.param.u64 	%rd7, [_Z9gpu_sgemmPfS_S_iii_param_0];
	ld.param.u64 	%rd8, [_Z9gpu_sgemmPfS_S_iii_param_1];
	ld.param.u64 	%rd6, [_Z9gpu_sgemmPfS_S_iii_param_2];
	ld.param.u32 	%r20, [_Z9gpu_sgemmPfS_S_iii_param_3];
	ld.param.u32 	%r18, [_Z9gpu_sgemmPfS_S_iii_param_4];
	ld.param.u32 	%r19, [_Z9gpu_sgemmPfS_S_iii_param_5];
	cvta.to.global.u64 	%rd1, %rd8;
	cvta.to.global.u64 	%rd2, %rd7;
	mov.u32 	%r21, %ctaid.y;
	mov.u32 	%r22, %ntid.y;
	mov.u32 	%r23, %tid.y;
	mad.lo.s32 	%r1, %r21, %r22, %r23;
	mov.u32 	%r24, %ctaid.x;
	mov.u32 	%r25, %ntid.x;
	mov.u32 	%r26, %tid.x;
	mad.lo.s32 	%r2, %r24, %r25, %r26;
	setp.ge.s32 	%p1, %r1, %r20;
	setp.ge.s32 	%p2, %r2, %r18;
	or.pred  	%p3, %p1, %p2;
	@%p3 bra 	$L__BB0_14;
	setp.lt.s32 	%p4, %r19, 1;
	mov.f32 	%f67, 0f00000000;
	@%p4 bra 	$L__BB0_13;
	mul.lo.s32 	%r3, %r19, %r1;
	and.b32  	%r4, %r19, 7;
	setp.lt.u32 	%p5, %r19, 8;
	mov.f32 	%f67, 0f00000000;
	mov.b32 	%r39, 0;
	@%p5 bra 	$L__BB0_5;
	and.b32  	%r39, %r19, 2147483640;
	neg.s32 	%r37, %r39;
	shl.b32 	%r7, %r18, 3;
	mul.wide.u32 	%rd9, %r3, 4;
	add.s64 	%rd10, %rd9, %rd2;
	add.s64 	%rd52, %rd10, 16;
	mov.f32 	%f67, 0f00000000;
	mul.wide.s32 	%rd13, %r18, 4;
	mov.u32 	%r36, %r2;
$L__BB0_4:
	.pragma "nounroll";
	ld.global.f32 	%f17, [%rd52+-16];
	mul.wide.s32 	%rd11, %r36, 4;
	add.s64 	%rd12, %rd1, %rd11;
	ld.global.f32 	%f18, [%rd12];
	fma.rn.f32 	%f19, %f17, %f18, %f67;
	ld.global.f32 	%f20, [%rd52+-12];
	add.s64 	%rd14, %rd12, %rd13;
	ld.global.f32 	%f21, [%rd14];
	fma.rn.f32 	%f22, %f20, %f21, %f19;
	ld.global.f32 	%f23, [%rd52+-8];
	add.s64 	%rd15, %rd14, %rd13;
	ld.global.f32 	%f24, [%rd15];
	fma.rn.f32 	%f25, %f23, %f24, %f22;
	ld.global.f32 	%f26, [%rd52+-4];
	add.s64 	%rd16, %rd15, %rd13;
	ld.global.f32 	%f27, [%rd16];
	fma.rn.f32 	%f28, %f26, %f27, %f25;
	ld.global.f32 	%f29, [%rd52];
	add.s64 	%rd17, %rd16, %rd13;
	ld.global.f32 	%f30, [%rd17];
	fma.rn.f32 	%f31, %f29, %f30, %f28;
	ld.global.f32 	%f32, [%rd52+4];
	add.s64 	%rd18, %rd17, %rd13;
	ld.global.f32 	%f33, [%rd18];
	fma.rn.f32 	%f34, %f32, %f33, %f31;
	ld.global.f32 	%f35, [%rd52+8];
	add.s64 	%rd19, %rd18, %rd13;
	ld.global.f32 	%f36, [%rd19];
	fma.rn.f32 	%f37, %f35, %f36, %f34;
	ld.global.f32 	%f38, [%rd52+12];
	add.s64 	%rd20, %rd19, %rd13;
	ld.global.f32 	%f39, [%rd20];
	fma.rn.f32 	%f67, %f38, %f39, %f37;
	add.s32 	%r37, %r37, 8;
	add.s32 	%r36, %r36, %r7;
	add.s64 	%rd52, %rd52, 32;
	setp.ne.s32 	%p6, %r37, 0;
	@%p6 bra 	$L__BB0_4;
$L__BB0_5:
	setp.eq.s32 	%p7, %r4, 0;
	@%p7 bra 	$L__BB0_13;
	and.b32  	%r13, %r19, 3;
	setp.lt.u32 	%p8, %r4, 4;
	@%p8 bra 	$L__BB0_8;
	add.s32 	%r28, %r39, %r3;
	mul.wide.u32 	%rd21, %r28, 4;
	add.s64 	%rd22, %rd2, %rd21;
	ld.global.f32 	%f41, [%rd22];
	mad.lo.s32 	%r29, %r39, %r18, %r2;
	mul.wide.s32 	%rd23, %r29, 4;
	add.s64 	%rd24, %rd1, %rd23;
	ld.global.f32 	%f42, [%rd24];
	fma.rn.f32 	%f43, %f41, %f42, %f67;
	cvt.u64.u32 	%rd25, %r3;
	cvt.u64.u32 	%rd26, %r39;
	add.s64 	%rd27, %rd26, %rd25;
	shl.b64 	%rd28, %rd27, 2;
	add.s64 	%rd29, %rd2, %rd28;
	ld.global.f32 	%f44, [%rd29+4];
	mul.wide.s32 	%rd30, %r18, 4;
	add.s64 	%rd31, %rd24, %rd30;
	ld.global.f32 	%f45, [%rd31];
	fma.rn.f32 	%f46, %f44, %f45, %f43;
	ld.global.f32 	%f47, [%rd29+8];
	add.s64 	%rd32, %rd31, %rd30;
	ld.global.f32 	%f48, [%rd32];
	fma.rn.f32 	%f49, %f47, %f48, %f46;
	ld.global.f32 	%f50, [%rd29+12];
	add.s64 	%rd33, %rd32, %rd30;
	ld.global.f32 	%f51, [%rd33];
	fma.rn.f32 	%f67, %f50, %f51, %f49;
	add.s32 	%r39, %r39, 4;
$L__BB0_8:
	setp.eq.s32 	%p9, %r13, 0;
	@%p9 bra 	$L__BB0_13;
	setp.eq.s32 	%p10, %r13, 1;
	@%p10 bra 	$L__BB0_11;
	add.s32 	%r30, %r39, %r3;
	mul.wide.u32 	%rd34, %r30, 4;
	add.s64 	%rd35, %rd2, %rd34;
	ld.global.f32 	%f53, [%rd35];
	mad.lo.s32 	%r31, %r39, %r18, %r2;
	mul.wide.s32 	%rd36, %r31, 4;
	add.s64 	%rd37, %rd1, %rd36;
	ld.global.f32 	%f54, [%rd37];
	fma.rn.f32 	%f55, %f53, %f54, %f67;
	cvt.u64.u32 	%rd38, %r3;
	cvt.u64.u32 	%rd39, %r39;
	add.s64 	%rd40, %rd39, %rd38;
	shl.b64 	%rd41, %rd40, 2;
	add.s64 	%rd42, %rd2, %rd41;
	ld.global.f32 	%f56, [%rd42+4];
	mul.wide.s32 	%rd43, %r18, 4;
	add.s64 	%rd44, %rd37, %rd43;
	ld.global.f32 	%f57, [%rd44];
	fma.rn.f32 	%f67, %f56, %f57, %f55;
	add.s32 	%r39, %r39, 2;
$L__BB0_11:
	and.b32  	%r32, %r19, 1;
	setp.eq.b32 	%p11, %r32, 1;
	not.pred 	%p12, %p11;
	@%p12 bra 	$L__BB0_13;
	add.s32 	%r33, %r39, %r3;
	mul.wide.u32 	%rd45, %r33, 4;
	add.s64 	%rd46, %rd2, %rd45;
	ld.global.f32 	%f58, [%rd46];
	mad.lo.s32 	%r34, %r39, %r18, %r2;
	mul.wide.s32 	%rd47, %r34, 4;
	add.s64 	%rd48, %rd1, %rd47;
	ld.global.f32 	%f59, [%rd48];
	fma.rn.f32 	%f67, %f58, %f59, %f67;
$L__BB0_13:
	mad.lo.s32 	%r35, %r18, %r1, %r2;
	cvta.to.global.u64 	%rd49, %rd6;
	mul.wide.s32 	%rd50, %r35, 4;
	add.s64 	%rd51, %rd49, %rd50;
	st.global.f32 	[%rd51], %f67;
$L__BB0_14:
	ret;

}


// ===== COMPILED SASS (sm_100) =====

	.target	sm_100

	.elftype	@"ET_EXEC"


//--------------------- .note.nv.tkinfo           --------------------------
	.section	.note.nv.tkinfo,"",@"SHT_NOTE"
	.sectionflags	@"SHF_NOTE_NV_TKINFO"
	.tkinfo
        /*0018*/ 	.word	0x00000002
        /*0030*/ 	.string	""
        /*0030*/ 	.string	"ptxas"
        /*0030*/ 	.string	"Cuda compilation tools, release 13.0, V13.0.88"
        /*0030*/ 	.string	"Build cuda_13.0.r13.0/compiler.36424714_0"
        /*0030*/ 	.string	"-arch sm_100 -m 64 "



//--------------------- .note.nv.cuinfo           --------------------------
	.section	.note.nv.cuinfo,"",@"SHT_NOTE"
	.sectionflags	@"SHF_NOTE_NV_CUINFO"
        /*0018*/ 	.short	0x0002
        /*001a*/ 	.short	0x0064
        /*001c*/ 	.short	0x0082
	.zero		2


//--------------------- .nv.info                  --------------------------
	.section	.nv.info,"",@"SHT_CUDA_INFO"
	.align	4


	//----- nvinfo : EIATTR_REGCOUNT
	.align		4
        /*0000*/ 	.byte	0x04, 0x2f
        /*0002*/ 	.short	(.L_1 - .L_0)
	.align		4
.L_0:
        /*0004*/ 	.word	index@(_Z9gpu_sgemmPfS_S_iii)
        /*0008*/ 	.word	0x00000020


	//----- nvinfo : EIATTR_FRAME_SIZE
	.align		4
.L_1:
        /*000c*/ 	.byte	0x04, 0x11
        /*000e*/ 	.short	(.L_3 - .L_2)
	.align		4
.L_2:
        /*0010*/ 	.word	index@(_Z9gpu_sgemmPfS_S_iii)
        /*0014*/ 	.word	0x00000000


	//----- nvinfo : EIATTR_MIN_STACK_SIZE
	.align		4
.L_3:
        /*0018*/ 	.byte	0x04, 0x12
        /*001a*/ 	.short	(.L_5 - .L_4)
	.align		4
.L_4:
        /*001c*/ 	.word	index@(_Z9gpu_sgemmPfS_S_iii)
        /*0020*/ 	.word	0x00000000
.L_5:


//--------------------- .nv.compat                --------------------------
	.section	.nv.compat,"",@"SHT_CUDA_COMPAT_INFO"
	.align	4
        /*0000*/ 	.byte	0x02, 0x09, 0x00, 0x00, 0x02, 0x02, 0x01, 0x00, 0x02, 0x05, 0x05, 0x00, 0x03, 0x07, 0x01, 0x01
        /*0010*/ 	.byte	0x02, 0x03, 0x00, 0x00, 0x02, 0x06, 0x01, 0x00, 0x04, 0x0b, 0x08, 0x00, 0x09, 0x00, 0x00, 0x00
        /*0020*/ 	.byte	0x00, 0x00, 0x00, 0x00


//--------------------- .nv.info._Z9gpu_sgemmPfS_S_iii --------------------------
	.section	.nv.info._Z9gpu_sgemmPfS_S_iii,"",@"SHT_CUDA_INFO"
	.sectionflags	@""
	.align	4


	//----- nvinfo : EIATTR_CUDA_API_VERSION
	.align		4
        /*0000*/ 	.byte	0x04, 0x37
        /*0002*/ 	.short	(.L_7 - .L_6)
.L_6:
        /*0004*/ 	.word	0x00000082


	//----- nvinfo : EIATTR_KPARAM_INFO
	.align		4
.L_7:
        /*0008*/ 	.byte	0x04, 0x17
        /*000a*/ 	.short	(.L_9 - .L_8)
.L_8:
        /*000c*/ 	.word	0x00000000
        /*0010*/ 	.short	0x0005
        /*0012*/ 	.short	0x0020
        /*0014*/ 	.byte	0x00, 0xf0, 0x11, 0x00


	//----- nvinfo : EIATTR_KPARAM_INFO
	.align		4
.L_9:
        /*0018*/ 	.byte	0x04, 0x17
        /*001a*/ 	.short	(.L_11 - .L_10)
.L_10:
        /*001c*/ 	.word	0x00000000
        /*0020*/ 	.short	0x0004
        /*0022*/ 	.short	0x001c
        /*0024*/ 	.byte	0x00, 0xf0, 0x11, 0x00


	//----- nvinfo : EIATTR_KPARAM_INFO
	.align		4
.L_11:
        /*0028*/ 	.byte	0x04, 0x17
        /*002a*/ 	.short	(.L_13 - .L_12)
.L_12:
        /*002c*/ 	.word	0x00000000
        /*0030*/ 	.short	0x0003
        /*0032*/ 	.short	0x0018
        /*0034*/ 	.byte	0x00, 0xf0, 0x11, 0x00


	//----- nvinfo : EIATTR_KPARAM_INFO
	.align		4
.L_13:
        /*0038*/ 	.byte	0x04, 0x17
        /*003a*/ 	.short	(.L_15 - .L_14)
.L_14:
        /*003c*/ 	.word	0x00000000
        /*0040*/ 	.short	0x0002
        /*0042*/ 	.short	0x0010
        /*0044*/ 	.byte	0x00, 0xf5, 0x21, 0x00


	//----- nvinfo : EIATTR_KPARAM_INFO
	.align		4
.L_15:
        /*0048*/ 	.byte	0x04, 0x17
        /*004a*/ 	.short	(.L_17 - .L_16)
.L_16:
        /*004c*/ 	.word	0x00000000
        /*0050*/ 	.short	0x0001
        /*0052*/ 	.short	0x0008
        /*0054*/ 	.byte	0x00, 0xf5, 0x21, 0x00


	//----- nvinfo : EIATTR_KPARAM_INFO
	.align		4
.L_17:
        /*0058*/ 	.byte	0x04, 0x17
        /*005a*/ 	.short	(.L_19 - .L_18)
.L_18:
        /*005c*/ 	.word	0x00000000
        /*0060*/ 	.short	0x0000
        /*0062*/ 	.short	0x0000
        /*0064*/ 	.byte	0x00, 0xf5, 0x21, 0x00


	//----- nvinfo : EIATTR_SPARSE_MMA_MASK
	.align		4
.L_19:
        /*0068*/ 	.byte	0x03, 0x50
        /*006a*/ 	.short	0x0000


	//----- nvinfo : EIATTR_MAXREG_COUNT
	.align		4
        /*006c*/ 	.byte	0x03, 0x1b
        /*006e*/ 	.short	0x00ff


	//----- nvinfo : EIATTR_MERCURY_ISA_VERSION
	.align		4
        /*0070*/ 	.byte	0x03, 0x5f
        /*0072*/ 	.short	0x0101


	//----- nvinfo : EIATTR_VRC_CTA_INIT_COUNT
	.align		4
        /*0074*/ 	.byte	0x02, 0x4a
	.zero		1
	.zero		1


	//----- nvinfo : EIATTR_EXIT_INSTR_OFFSETS
	.align		4
        /*0078*/ 	.byte	0x04, 0x1c
        /*007a*/ 	.short	(.L_21 - .L_20)


	//   ....[0]....
.L_20:
        /*007c*/ 	.word	0x000000c0


	//   ....[1]....
        /*0080*/ 	.word	0x000008e0


	//----- nvinfo : EIATTR_CBANK_PARAM_SIZE
	.align		4
.L_21:
        /*0084*/ 	.byte	0x03, 0x19
        /*0086*/ 	.short	0x0024


	//----- nvinfo : EIATTR_PARAM_CBANK
	.align		4
        /*0088*/ 	.byte	0x04, 0x0a
        /*008a*/ 	.short	(.L_23 - .L_22)
	.align		4
.L_22:
        /*008c*/ 	.word	index@(.nv.constant0._Z9gpu_sgemmPfS_S_iii)
        /*0090*/ 	.short	0x0380
        /*0092*/ 	.short	0x0024


	//----- nvinfo : EIATTR_SW_WAR
	.align		4
.L_23:
        /*0094*/ 	.byte	0x04, 0x36
        /*0096*/ 	.short	(.L_25 - .L_24)
.L_24:
        /*0098*/ 	.word	0x00000008
.L_25:


//--------------------- .nv.callgraph             --------------------------
	.section	.nv.callgraph,"",@"SHT_CUDA_CALLGRAPH"
	.align	4
	.sectionentsize	8
	.align		4
        /*0000*/ 	.word	0x00000000
	.align		4
        /*0004*/ 	.word	0xffffffff
	.align		4
        /*0008*/ 	.word	0x00000000
	.align		4
        /*000c*/ 	.word	0xfffffffe
	.align		4
        /*0010*/ 	.word	0x00000000
	.align		4
        /*0014*/ 	.word	0xfffffffd
	.align		4
        /*0018*/ 	.word	0x00000000
	.align		4
        /*001c*/ 	.word	0xfffffffc


//--------------------- .text._Z9gpu_sgemmPfS_S_iii --------------------------
	.section	.text._Z9gpu_sgemmPfS_S_iii,"ax",@progbits
	.align	128
        .global         _Z9gpu_sgemmPfS_S_iii
        .type           _Z9gpu_sgemmPfS_S_iii,@function
        .size           _Z9gpu_sgemmPfS_S_iii,(.L_x_5 - _Z9gpu_sgemmPfS_S_iii)
        .other          _Z9gpu_sgemmPfS_S_iii,@"STO_CUDA_ENTRY STV_DEFAULT"
_Z9gpu_sgemmPfS_S_iii:
.text._Z9gpu_sgemmPfS_S_iii:
[----:B------:R-:W-:Y:S01]  /*0000*/  LDC R1, c[0x0][0x37c] ;  /* 0x0000df00ff017b82 */ /* 0x000fe20000000800 */
[----:B------:R-:W0:Y:S07]  /*0010*/  S2R R5, SR_TID.X ;  /* 0x0000000000057919 */ /* 0x000e2e0000002100 */
[----:B------:R-:W1:Y:S01]  /*0020*/  LDC R19, c[0x0][0x364] ;  /* 0x0000d900ff137b82 */ /* 0x000e620000000800 */
[----:B------:R-:W1:Y:S07]  /*0030*/  S2R R4, SR_TID.Y ;  /* 0x0000000000047919 */ /* 0x000e6e0000002200 */
[----:B------:R-:W0:Y:S08]  /*0040*/  S2UR UR5, SR_CTAID.X ;  /* 0x00000000000579c3 */ /* 0x000e300000002500 */
[----:B------:R-:W0:Y:S08]  /*0050*/  LDC R0, c[0x0][0x360] ;  /* 0x0000d800ff007b82 */ /* 0x000e300000000800 */
[----:B------:R-:W1:Y:S08]  /*0060*/  S2UR UR4, SR_CTAID.Y ;  /* 0x00000000000479c3 */ /* 0x000e700000002600 */
[----:B------:R-:W2:Y:S01]  /*0070*/  LDC.64 R2, c[0x0][0x398] ;  /* 0x0000e600ff027b82 */ /* 0x000ea20000000a00 */
[----:B0-----:R-:W-:-:S02]  /*0080*/  IMAD R0, R0, UR5, R5 ;  /* 0x0000000500007c24 */ /* 0x001fc4000f8e0205 */
[----:B-1----:R-:W-:-:S03]  /*0090*/  IMAD R19, R19, UR4, R4 ;  /* 0x0000000413137c24 */ /* 0x002fc6000f8e0204 */
[----:B--2---:R-:W-:-:S04]  /*00a0*/  ISETP.GE.AND P0, PT, R0, R3, PT ;  /* 0x000000030000720c */ /* 0x004fc80003f06270 */
[----:B------:R-:W-:-:S13]  /*00b0*/  ISETP.GE.OR P0, PT, R19, R2, P0 ;  /* 0x000000021300720c */ /* 0x000fda0000706670 */
[----:B------:R-:W-:Y:S05]  /*00c0*/  @P0 EXIT ;  /* 0x000000000000094d */ /* 0x000fea0003800000 */
[----:B------:R-:W0:Y:S01]  /*00d0*/  LDC R2, c[0x0][0x3a0] ;  /* 0x0000e800ff027b82 */ /* 0x000e220000000800 */
[----:B------:R-:W1:Y:S01]  /*00e0*/  LDCU.64 UR4, c[0x0][0x358] ;  /* 0x00006b00ff0477ac */ /* 0x000e620008000a00 */
[----:B------:R-:W-:Y:S01]  /*00f0*/  HFMA2 R24, -RZ, RZ, 0, 0 ;  /* 0x00000000ff187431 */ /* 0x000fe200000001ff */
[----:B0-----:R-:W-:-:S13]  /*0100*/  ISETP.GE.AND P0, PT, R2, 0x1, PT ;  /* 0x000000010200780c */ /* 0x001fda0003f06270 */
[----:B-1----:R-:W-:Y:S05]  /*0110*/  @!P0 BRA `(.L_x_0) ;  /* 0x0000000400e08947 */ /* 0x002fea0003800000 */
[C---:B------:R-:W-:Y:S01]  /*0120*/  ISETP.GE.U32.AND P1, PT, R2.reuse, 0x8, PT ;  /* 0x000000080200780c */ /* 0x040fe20003f26070 */
[----:B------:R-:W-:Y:S01]  /*0130*/  IMAD R20, R19, R2, RZ ;  /* 0x0000000213147224 */ /* 0x000fe200078e02ff */
[----:B------:R-:W-:Y:S02]  /*0140*/  LOP3.LUT R27, R2, 0x7, RZ, 0xc0, !PT ;  /* 0x00000007021b7812 */ /* 0x000fe400078ec0ff */
[----:B------:R-:W-:Y:S02]  /*0150*/  MOV R24, RZ ;  /* 0x000000ff00187202 */ /* 0x000fe40000000f00 */
[----:B------:R-:W-:Y:S02]  /*0160*/  ISETP.NE.AND P0, PT, R27, RZ, PT ;  /* 0x000000ff1b00720c */ /* 0x000fe40003f05270 */
[----:B------:R-:W-:-:S05]  /*0170*/  MOV R21, RZ ;  /* 0x000000ff00157202 */ /* 0x000fca0000000f00 */
[----:B------:R-:W-:Y:S06]  /*0180*/  @!P1 BRA `(.L_x_1) ;  /* 0x0000000000c49947 */ /* 0x000fec0003800000 */
[----:B------:R-:W0:Y:S01]  /*0190*/  LDC.64 R4, c[0x0][0x380] ;  /* 0x0000e000ff047b82 */ /* 0x000e220000000a00 */
[----:B------:R-:W-:Y:S02]  /*01a0*/  LOP3.LUT R21, R2, 0x7ffffff8, RZ, 0xc0, !PT ;  /* 0x7ffffff802157812 */ /* 0x000fe400078ec0ff */
[----:B------:R-:W-:Y:S02]  /*01b0*/  MOV R24, RZ ;  /* 0x000000ff00187202 */ /* 0x000fe40000000f00 */
[----:B------:R-:W-:Y:S02]  /*01c0*/  MOV R18, R0 ;  /* 0x0000000000127202 */ /* 0x000fe40000000f00 */
[----:B------:R-:W-:Y:S01]  /*01d0*/  IADD3 R22, PT, PT, -R21, RZ, RZ ;  /* 0x000000ff15167210 */ /* 0x000fe20007ffe1ff */
[----:B0-----:R-:W-:-:S03]  /*01e0*/  IMAD.WIDE.U32 R4, R20, 0x4, R4 ;  /* 0x0000000414047825 */ /* 0x001fc600078e0004 */
[----:B------:R-:W-:-:S04]  /*01f0*/  IADD3 R6, P1, PT, R4, 0x10, RZ ;  /* 0x0000001004067810 */ /* 0x000fc80007f3e0ff */
[----:B------:R-:W-:-:S09]  /*0200*/  IADD3.X R7, PT, PT, RZ, R5, RZ, P1, !PT ;  /* 0x00000005ff077210 */ /* 0x000fd20000ffe4ff */
.L_x_2:
[----:B------:R-:W0:Y:S01]  /*0210*/  LDC.64 R16, c[0x0][0x388] ;  /* 0x0000e200ff107b82 */ /* 0x000e220000000a00 */
[----:B------:R-:W-:Y:S02]  /*0220*/  MOV R4, R6 ;  /* 0x0000000600047202 */ /* 0x000fe40000000f00 */
[----:B------:R-:W-:-:S05]  /*0230*/  MOV R5, R7 ;  /* 0x0000000700057202 */ /* 0x000fca0000000f00 */
[----:B------:R-:W2:Y:S04]  /*0240*/  LDG.E R25, desc[UR4][R4.64+-0x10] ;  /* 0xfffff00404197981 */ /* 0x000ea8000c1e1900 */
[----:B------:R-:W3:Y:S04]  /*0250*/  LDG.E R23, desc[UR4][R4.64+-0xc] ;  /* 0xfffff40404177981 */ /* 0x000ee8000c1e1900 */
[----:B------:R-:W4:Y:S04]  /*0260*/  LDG.E R29, desc[UR4][R4.64+-0x8] ;  /* 0xfffff804041d7981 */ /* 0x000f28000c1e1900 */
[----:B------:R-:W5:Y:S01]  /*0270*/  LDG.E R28, desc[UR4][R4.64+-0x4] ;  /* 0xfffffc04041c7981 */ /* 0x000f62000c1e1900 */
[----:B0-----:R-:W-:-:S05]  /*0280*/  IMAD.WIDE R16, R18, 0x4, R16 ;  /* 0x0000000412107825 */ /* 0x001fca00078e0210 */
[----:B------:R0:W2:Y:S01]  /*0290*/  LDG.E R26, desc[UR4][R16.64] ;  /* 0x00000004101a7981 */ /* 0x0000a2000c1e1900 */
[----:B------:R-:W-:-:S04]  /*02a0*/  IMAD.WIDE R14, R3, 0x4, R16 ;  /* 0x00000004030e7825 */ /* 0x000fc800078e0210 */
[C---:B------:R-:W-:Y:S02]  /*02b0*/  IMAD.WIDE R6, R3.reuse, 0x4, R14 ;  /* 0x0000000403067825 */ /* 0x040fe400078e020e */
[----:B------:R-:W3:Y:S02]  /*02c0*/  LDG.E R14, desc[UR4][R14.64] ;  /* 0x000000040e0e7981 */ /* 0x000ee4000c1e1900 */
[C---:B------:R-:W-:Y:S02]  /*02d0*/  IMAD.WIDE R10, R3.reuse, 0x4, R6 ;  /* 0x00000004030a7825 */ /* 0x040fe400078e0206 */
[----:B------:R-:W4:Y:S02]  /*02e0*/  LDG.E R6, desc[UR4][R6.64] ;  /* 0x0000000406067981 */ /* 0x000f24000c1e1900 */
[C---:B------:R-:W-:Y:S02]  /*02f0*/  IMAD.WIDE R8, R3.reuse, 0x4, R10 ;  /* 0x0000000403087825 */ /* 0x040fe400078e020a */
[----:B------:R-:W5:Y:S02]  /*0300*/  LDG.E R10, desc[UR4][R10.64] ;  /* 0x000000040a0a7981 */ /* 0x000f64000c1e1900 */
[----:B------:R-:W-:-:S02]  /*0310*/  IMAD.WIDE R12, R3, 0x4, R8 ;  /* 0x00000004030c7825 */ /* 0x000fc400078e0208 */
[----:B------:R-:W5:Y:S04]  /*0320*/  LDG.E R7, desc[UR4][R4.64] ;  /* 0x0000000404077981 */ /* 0x000f68000c1e1900 */
[----:B------:R-:W5:Y:S01]  /*0330*/  LDG.E R8, desc[UR4][R8.64] ;  /* 0x0000000408087981 */ /* 0x000f62000c1e1900 */
[----:B0-----:R-:W-:-:S03]  /*0340*/  IMAD.WIDE R16, R3, 0x4, R12 ;  /* 0x0000000403107825 */ /* 0x001fc600078e020c */
[----:B------:R-:W5:Y:S04]  /*0350*/  LDG.E R12, desc[UR4][R12.64] ;  /* 0x000000040c0c7981 */ /* 0x000f68000c1e1900 */
[----:B------:R-:W5:Y:S04]  /*0360*/  LDG.E R15, desc[UR4][R16.64] ;  /* 0x00000004100f7981 */ /* 0x000f68000c1e1900 */
[----:B------:R-:W5:Y:S04]  /*0370*/  LDG.E R9, desc[UR4][R4.64+0x4] ;  /* 0x0000040404097981 */ /* 0x000f68000c1e1900 */
[----:B------:R-:W5:Y:S01]  /*0380*/  LDG.E R11, desc[UR4][R4.64+0xc] ;  /* 0x00000c04040b7981 */ /* 0x000f62000c1e1900 */
[----:B--2---:R-:W-:Y:S01]  /*0390*/  FFMA R26, R25, R26, R24 ;  /* 0x0000001a191a7223 */ /* 0x004fe20000000018 */
[----:B------:R-:W-:-:S02]  /*03a0*/  IMAD.WIDE R24, R3, 0x4, R16 ;  /* 0x0000000403187825 */ /* 0x000fc400078e0210 */
[----:B------:R-:W2:Y:S04]  /*03b0*/  LDG.E R16, desc[UR4][R4.64+0x8] ;  /* 0x0000080404107981 */ /* 0x000ea8000c1e1900 */
[----:B------:R-:W2:Y:S01]  /*03c0*/  LDG.E R24, desc[UR4][R24.64] ;  /* 0x0000000418187981 */ /* 0x000ea2000c1e1900 */
[----:B---3--:R-:W-:Y:S01]  /*03d0*/  FFMA R14, R23, R14, R26 ;  /* 0x0000000e170e7223 */ /* 0x008fe2000000001a */
[----:B------:R-:W-:-:S03]  /*03e0*/  IADD3 R22, PT, PT, R22, 0x8, RZ ;  /* 0x0000000816167810 */ /* 0x000fc60007ffe0ff */
[----:B----4-:R-:W-:Y:S01]  /*03f0*/  FFMA R29, R29, R6, R14 ;  /* 0x000000061d1d7223 */ /* 0x010fe2000000000e */
[----:B------:R-:W-:-:S03]  /*0400*/  ISETP.NE.AND P1, PT, R22, RZ, PT ;  /* 0x000000ff1600720c */ /* 0x000fc60003f25270 */
[----:B-----5:R-:W-:Y:S01]  /*0410*/  FFMA R10, R28, R10, R29 ;  /* 0x0000000a1c0a7223 */ /* 0x020fe2000000001d */
[----:B------:R-:W-:-:S03]  /*0420*/  IADD3 R6, P2, PT, R4, 0x20, RZ ;  /* 0x0000002004067810 */ /* 0x000fc60007f5e0ff */
[----:B------:R-:W-:Y:S01]  /*0430*/  FFMA R8, R7, R8, R10 ;  /* 0x0000000807087223 */ /* 0x000fe2000000000a */
[----:B------:R-:W-:Y:S02]  /*0440*/  IADD3.X R7, PT, PT, RZ, R5, RZ, P2, !PT ;  /* 0x00000005ff077210 */ /* 0x000fe400017fe4ff */
[----:B------:R-:W-:Y:S01]  /*0450*/  LEA R18, R3, R18, 0x3 ;  /* 0x0000001203127211 */ /* 0x000fe200078e18ff */
[----:B------:R-:W-:-:S04]  /*0460*/  FFMA R9, R9, R12, R8 ;  /* 0x0000000c09097223 */ /* 0x000fc80000000008 */
[----:B--2---:R-:W-:-:S04]  /*0470*/  FFMA R16, R16, R15, R9 ;  /* 0x0000000f10107223 */ /* 0x004fc80000000009 */
[----:B------:R-:W-:Y:S01]  /*0480*/  FFMA R24, R11, R24, R16 ;  /* 0x000000180b187223 */ /* 0x000fe20000000010 */
[----:B------:R-:W-:Y:S06]  /*0490*/  @P1 BRA `(.L_x_2) ;  /* 0xfffffffc005c1947 */ /* 0x000fec000383ffff */
.L_x_1:
[----:B------:R-:W-:Y:S05]  /*04a0*/  @!P0 BRA `(.L_x_0) ;  /* 0x0000000000fc8947 */ /* 0x000fea0003800000 */
[----:B------:R-:W-:Y:S02]  /*04b0*/  ISETP.GE.U32.AND P1, PT, R27, 0x4, PT ;  /* 0x000000041b00780c */ /* 0x000fe40003f26070 */
[----:B------:R-:W-:-:S04]  /*04c0*/  LOP3.LUT R16, R2, 0x3, RZ, 0xc0, !PT ;  /* 0x0000000302107812 */ /* 0x000fc800078ec0ff */
[----:B------:R-:W-:-:S07]  /*04d0*/  ISETP.NE.AND P0, PT, R16, RZ, PT ;  /* 0x000000ff1000720c */ /* 0x000fce0003f05270 */
[----:B------:R-:W-:Y:S06]  /*04e0*/  @!P1 BRA `(.L_x_3) ;  /* 0x00000000006c9947 */ /* 0x000fec0003800000 */
[----:B------:R-:W0:Y:S01]  /*04f0*/  LDC.64 R6, c[0x0][0x388] ;  /* 0x0000e200ff067b82 */ /* 0x000e220000000a00 */
[----:B------:R-:W1:Y:S01]  /*0500*/  LDCU.64 UR6, c[0x0][0x380] ;  /* 0x00007000ff0677ac */ /* 0x000e620008000a00 */
[----:B------:R-:W-:Y:S01]  /*0510*/  IMAD R9, R21, R3, R0 ;  /* 0x0000000315097224 */ /* 0x000fe200078e0200 */
[CC--:B------:R-:W-:Y:S02]  /*0520*/  IADD3 R5, PT, PT, R20.reuse, R21.reuse, RZ ;  /* 0x0000001514057210 */ /* 0x0c0fe40007ffe0ff */
[----:B------:R-:W-:-:S03]  /*0530*/  IADD3 R10, P1, PT, R20, R21, RZ ;  /* 0x00000015140a7210 */ /* 0x000fc60007f3e0ff */
[----:B------:R-:W2:Y:S01]  /*0540*/  LDC.64 R14, c[0x0][0x380] ;  /* 0x0000e000ff0e7b82 */ /* 0x000ea20000000a00 */
[----:B0-----:R-:W-:-:S04]  /*0550*/  IMAD.WIDE R6, R9, 0x4, R6 ;  /* 0x0000000409067825 */ /* 0x001fc800078e0206 */
[----:B------:R-:W-:Y:S02]  /*0560*/  IMAD.WIDE R8, R3, 0x4, R6 ;  /* 0x0000000403087825 */ /* 0x000fe400078e0206 */
[----:B------:R-:W3:Y:S02]  /*0570*/  LDG.E R6, desc[UR4][R6.64] ;  /* 0x0000000406067981 */ /* 0x000ee4000c1e1900 */
[----:B--2---:R-:W-:Y:S01]  /*0580*/  IMAD.WIDE.U32 R14, R5, 0x4, R14 ;  /* 0x00000004050e7825 */ /* 0x004fe200078e000e */
[----:B------:R-:W-:Y:S02]  /*0590*/  IADD3.X R5, PT, PT, RZ, RZ, RZ, P1, !PT ;  /* 0x000000ffff057210 */ /* 0x000fe40000ffe4ff */
[----:B-1----:R-:W-:-:S03]  /*05a0*/  LEA R4, P1, R10, UR6, 0x2 ;  /* 0x000000060a047c11 */ /* 0x002fc6000f8210ff */
[----:B------:R-:W3:Y:S01]  /*05b0*/  LDG.E R15, desc[UR4][R14.64] ;  /* 0x000000040e0f7981 */ /* 0x000ee2000c1e1900 */
[----:B------:R-:W-:Y:S01]  /*05c0*/  LEA.HI.X R5, R10, UR7, R5, 0x2, P1 ;  /* 0x000000070a057c11 */ /* 0x000fe200088f1405 */
[C---:B------:R-:W-:Y:S02]  /*05d0*/  IMAD.WIDE R10, R3.reuse, 0x4, R8 ;  /* 0x00000004030a7825 */ /* 0x040fe400078e0208 */
[----:B------:R-:W2:Y:S04]  /*05e0*/  LDG.E R8, desc[UR4][R8.64] ;  /* 0x0000000408087981 */ /* 0x000ea8000c1e1900 */
[----:B------:R-:W2:Y:S01]  /*05f0*/  LDG.E R17, desc[UR4][R4.64+0x4] ;  /* 0x0000040404117981 */ /* 0x000ea2000c1e1900 */
[----:B------:R-:W-:-:S03]  /*0600*/  IMAD.WIDE R12, R3, 0x4, R10 ;  /* 0x00000004030c7825 */ /* 0x000fc600078e020a */
[----:B------:R-:W4:Y:S04]  /*0610*/  LDG.E R22, desc[UR4][R10.64] ;  /* 0x000000040a167981 */ /* 0x000f28000c1e1900 */
[----:B------:R-:W4:Y:S04]  /*0620*/  LDG.E R18, desc[UR4][R4.64+0x8] ;  /* 0x0000080404127981 */ /* 0x000f28000c1e1900 */
[----:B------:R-:W5:Y:S04]  /*0630*/  LDG.E R26, desc[UR4][R4.64+0xc] ;  /* 0x00000c04041a7981 */ /* 0x000f68000c1e1900 */
[----:B------:R-:W5:Y:S01]  /*0640*/  LDG.E R12, desc[UR4][R12.64] ;  /* 0x000000040c0c7981 */ /* 0x000f62000c1e1900 */
[----:B------:R-:W-:Y:S01]  /*0650*/  IADD3 R21, PT, PT, R21, 0x4, RZ ;  /* 0x0000000415157810 */ /* 0x000fe20007ffe0ff */
[----:B---3--:R-:W-:-:S04]  /*0660*/  FFMA R24, R15, R6, R24 ;  /* 0x000000060f187223 */ /* 0x008fc80000000018 */
[----:B--2---:R-:W-:-:S04]  /*0670*/  FFMA R17, R17, R8, R24 ;  /* 0x0000000811117223 */ /* 0x004fc80000000018 */
[----:B----4-:R-:W-:-:S04]  /*0680*/  FFMA R17, R18, R22, R17 ;  /* 0x0000001612117223 */ /* 0x010fc80000000011 */
[----:B-----5:R-:W-:-:S07]  /*0690*/  FFMA R24, R26, R12, R17 ;  /* 0x0000000c1a187223 */ /* 0x020fce0000000011 */
.L_x_3:
[----:B------:R-:W-:Y:S05]  /*06a0*/  @!P0 BRA `(.L_x_0) ;  /* 0x00000000007c8947 */ /* 0x000fea0003800000 */
[----:B------:R-:W-:Y:S01]  /*06b0*/  ISETP.NE.AND P1, PT, R16, 0x1, PT ;  /* 0x000000011000780c */ /* 0x000fe20003f25270 */
[----:B------:R-:W0:Y:S01]  /*06c0*/  LDC.64 R12, c[0x0][0x380] ;  /* 0x0000e000ff0c7b82 */ /* 0x000e220000000a00 */
[----:B------:R-:W-:-:S04]  /*06d0*/  LOP3.LUT R2, R2, 0x1, RZ, 0xc0, !PT ;  /* 0x0000000102027812 */ /* 0x000fc800078ec0ff */
[----:B------:R-:W-:-:S03]  /*06e0*/  ISETP.NE.U32.AND P0, PT, R2, 0x1, PT ;  /* 0x000000010200780c */ /* 0x000fc60003f05070 */
[----:B------:R-:W1:Y:S04]  /*06f0*/  LDC.64 R10, c[0x0][0x388] ;  /* 0x0000e200ff0a7b82 */ /* 0x000e680000000a00 */
[CC--:B------:R-:W-:Y:S02]  /*0700*/  @P1 IADD3 R15, PT, PT, R20.reuse, R21.reuse, RZ ;  /* 0x00000015140f1210 */ /* 0x0c0fe40007ffe0ff */
[----:B------:R-:W-:Y:S02]  /*0710*/  @P1 IADD3 R2, P2, PT, R20, R21, RZ ;  /* 0x0000001514021210 */ /* 0x000fe40007f5e0ff */
[----:B------:R-:W2:Y:S02]  /*0720*/  @P1 LDC.64 R4, c[0x0][0x380] ;  /* 0x0000e000ff041b82 */ /* 0x000ea40000000a00 */
[----:B------:R-:W-:-:S06]  /*0730*/  @P1 IADD3.X R14, PT, PT, RZ, RZ, RZ, P2, !PT ;  /* 0x000000ffff0e1210 */ /* 0x000fcc00017fe4ff */
[----:B------:R-:W3:Y:S01]  /*0740*/  LDC.64 R6, c[0x0][0x380] ;  /* 0x0000e000ff067b82 */ /* 0x000ee20000000a00 */
[----:B0-----:R-:W-:-:S04]  /*0750*/  @P1 IMAD.WIDE.U32 R12, R15, 0x4, R12 ;  /* 0x000000040f0c1825 */ /* 0x001fc800078e000c */
[C---:B------:R-:W-:Y:S01]  /*0760*/  @P1 IMAD R15, R21.reuse, R3, R0 ;  /* 0x00000003150f1224 */ /* 0x040fe200078e0200 */
[----:B------:R-:W-:Y:S01]  /*0770*/  @P1 IADD3 R21, PT, PT, R21, 0x2, RZ ;  /* 0x0000000215151810 */ /* 0x000fe20007ffe0ff */
[----:B------:R-:W4:Y:S01]  /*0780*/  @P1 LDG.E R13, desc[UR4][R12.64] ;  /* 0x000000040c0d1981 */ /* 0x000f22000c1e1900 */
[----:B------:R-:W0:Y:S01]  /*0790*/  LDC.64 R8, c[0x0][0x388] ;  /* 0x0000e200ff087b82 */ /* 0x000e220000000a00 */
[----:B-1----:R-:W-:Y:S01]  /*07a0*/  @P1 IMAD.WIDE R10, R15, 0x4, R10 ;  /* 0x000000040f0a1825 */ /* 0x002fe200078e020a */
[----:B------:R-:W-:Y:S02]  /*07b0*/  @!P0 IADD3 R17, PT, PT, R20, R21, RZ ;  /* 0x0000001514118210 */ /* 0x000fe40007ffe0ff */
[----:B--2---:R-:W-:Y:S01]  /*07c0*/  @P1 LEA R4, P2, R2, R4, 0x2 ;  /* 0x0000000402041211 */ /* 0x004fe200078410ff */
[----:B------:R-:W-:-:S03]  /*07d0*/  @!P0 IMAD R21, R21, R3, R0 ;  /* 0x0000000315158224 */ /* 0x000fc600078e0200 */
[----:B------:R-:W-:Y:S01]  /*07e0*/  @P1 LEA.HI.X R5, R2, R5, R14, 0x2, P2 ;  /* 0x0000000502051211 */ /* 0x000fe200010f140e */
[----:B------:R-:W-:Y:S01]  /*07f0*/  @P1 IMAD.WIDE R14, R3, 0x4, R10 ;  /* 0x00000004030e1825 */ /* 0x000fe200078e020a */
[----:B------:R-:W4:Y:S03]  /*0800*/  @P1 LDG.E R2, desc[UR4][R10.64] ;  /* 0x000000040a021981 */ /* 0x000f26000c1e1900 */
[----:B---3--:R-:W-:Y:S01]  /*0810*/  @!P0 IMAD.WIDE.U32 R6, R17, 0x4, R6 ;  /* 0x0000000411068825 */ /* 0x008fe200078e0006 */
[----:B------:R-:W2:Y:S04]  /*0820*/  @P1 LDG.E R5, desc[UR4][R4.64+0x4] ;  /* 0x0000040404051981 */ /* 0x000ea8000c1e1900 */
[----:B------:R-:W2:Y:S01]  /*0830*/  @P1 LDG.E R14, desc[UR4][R14.64] ;  /* 0x000000040e0e1981 */ /* 0x000ea2000c1e1900 */
[----:B0-----:R-:W-:-:S03]  /*0840*/  @!P0 IMAD.WIDE R8, R21, 0x4, R8 ;  /* 0x0000000415088825 */ /* 0x001fc600078e0208 */
[----:B------:R-:W3:Y:S04]  /*0850*/  @!P0 LDG.E R7, desc[UR4][R6.64] ;  /* 0x0000000406078981 */ /* 0x000ee8000c1e1900 */
[----:B------:R-:W3:Y:S01]  /*0860*/  @!P0 LDG.E R8, desc[UR4][R8.64] ;  /* 0x0000000408088981 */ /* 0x000ee2000c1e1900 */
[----:B----4-:R-:W-:-:S04]  /*0870*/  @P1 FFMA R2, R13, R2, R24 ;  /* 0x000000020d021223 */ /* 0x010fc80000000018 */
[----:B--2---:R-:W-:-:S04]  /*0880*/  @P1 FFMA R24, R5, R14, R2 ;  /* 0x0000000e05181223 */ /* 0x004fc80000000002 */
[----:B---3--:R-:W-:-:S07]  /*0890*/  @!P0 FFMA R24, R7, R8, R24 ;  /* 0x0000000807188223 */ /* 0x008fce0000000018 */
.L_x_0:
[----:B------:R-:W0:Y:S01]  /*08a0*/  LDC.64 R4, c[0x0][0x390] ;  /* 0x0000e400ff047b82 */ /* 0x000e220000000a00 */
[----:B------:R-:W-:-:S04]  /*08b0*/  IMAD R3, R19, R3, R0 ;  /* 0x0000000313037224 */ /* 0x000fc800078e0200 */
[----:B0-----:R-:W-:-:S05]  /*08c0*/  IMAD.WIDE R2, R3, 0x4, R4 ;  /* 0x0000000403027825 */ /* 0x001fca00078e0204 */
[----:B------:R-:W-:Y:S01]  /*08d0*/  STG.E desc[UR4][R2.64], R24 ;  /* 0x0000001802007986 */ /* 0x000fe2000c101904 */
[----:B------:R-:W-:Y:S05]  /*08e0*/  EXIT ;  /* 0x000000000000794d */ /* 0x000fea0003800000 */
.L_x_4:
[----:B------:R-:W-:-:S00]  /*08f0*/  BRA `(.L_x_4) ;  /* 0xfffffffc00fc7947 */ /* 0x000fc0000383ffff */
[----:B------:R-:W-:-:S00]  /*0900*/  NOP ;  /* 0x0000000000007918 */ /* 0x000fc00000000000 */
[----:B------:R-:W-:-:S00]  /*0910*/  NOP ;  /* 0x0000000000007918 */ /* 0x000fc00000000000 */
[----:B------:R-:W-:-:S00]  /*0920*/  NOP ;  /* 0x0000000000007918 */ /* 0x000fc00000000000 */
[----:B------:R-:W-:-:S00]  /*0930*/  NOP ;  /* 0x0000000000007918 */ /* 0x000fc00000000000 */
[----:B------:R-:W-:-:S00]  /*0940*/  NOP ;  /* 0x0000000000007918 */ /* 0x000fc00000000000 */
[----:B------:R-:W-:-:S00]  /*0950*/  NOP ;  /* 0x0000000000007918 */ /* 0x000fc00000000000 */
[----:B------:R-:W-:-:S00]  /*0960*/  NOP ;  /* 0x0000000000007918 */ /* 0x000fc00000000000 */
[----:B------:R-:W-:-:S00]  /*0970*/  NOP ;  /* 0x0000000000007918 */ /* 0x000fc00000000000 */
.L_x_5:


//--------------------- .nv.shared.reserved.0     --------------------------
	.section	.nv.shared.reserved.0,"aw",@nobits
	.weak		__nv_reservedSMEM_offset_0_alias
	.size		__nv_reservedSMEM_offset_0_alias, 0, 64
	.other		__nv_reservedSMEM_offset_0_alias,@"STO_CUDA_RESERVED_SHARED STV_DEFAULT"
__nv_reservedSMEM_offset_0_alias:
	.zero		0
	.zero		64


//--------------------- .nv.constant0._Z9gpu_sgemmPfS_S_iii --------------------------
	.section	.nv.constant0._Z9gpu_sgemmPfS_S_iii,"a",@progbits
	.sectionflags	@""
	.align	4
.nv.constant0._Z9gpu_sgemmPfS_S_iii:
	.zero		932


//--------------------- SYMBOLS --------------------------

	.type		.nv.reservedSmem.offset0,@object
	.size		.nv.reservedSmem.offset0,0x4
